	.headerflags	@"EF_CUDA_TEXMODE_UNIFIED EF_CUDA_64BIT_ADDRESS EF_CUDA_ACCELERATORS EF_CUDA_SM90 EF_CUDA_VIRTUAL_SM(EF_CUDA_SM90)"
	.elftype	@"ET_EXEC"


//--------------------- .nv.info                  --------------------------
	.section	.nv.info,"",@"SHT_CUDA_INFO"
	.align	4


	//----- nvinfo : EIATTR_REGCOUNT
	.align		4
        /*0000*/ 	.byte	0x04, 0x2f
        /*0002*/ 	.short	(.L_1 - .L_0)
	.align		4
.L_0:
        /*0004*/ 	.word	index@(triton_poi_fused_convolution_sigmoid_4)
        /*0008*/ 	.word	0x0000000a


	//----- nvinfo : EIATTR_MIN_STACK_SIZE
	.align		4
.L_1:
        /*000c*/ 	.byte	0x04, 0x12
        /*000e*/ 	.short	(.L_3 - .L_2)
	.align		4
.L_2:
        /*0010*/ 	.word	index@(triton_poi_fused_convolution_sigmoid_4)
        /*0014*/ 	.word	0x00000000


	//----- nvinfo : EIATTR_FRAME_SIZE
	.align		4
.L_3:
        /*0018*/ 	.byte	0x04, 0x11
        /*001a*/ 	.short	(.L_5 - .L_4)
	.align		4
.L_4:
        /*001c*/ 	.word	index@(triton_poi_fused_convolution_sigmoid_4)
        /*0020*/ 	.word	0x00000000


	//----- nvinfo : EIATTR_MIN_STACK_SIZE
	.align		4
.L_5:
        /*0024*/ 	.byte	0x04, 0x12
        /*0026*/ 	.short	(.L_7 - .L_6)
	.align		4
.L_6:
        /*0028*/ 	.word	index@(triton_poi_fused_convolution_sigmoid_4)
        /*002c*/ 	.word	0x00000000
.L_7:


//--------------------- .nv.info.triton_poi_fused_convolution_sigmoid_4 --------------------------
	.section	.nv.info.triton_poi_fused_convolution_sigmoid_4,"",@"SHT_CUDA_INFO"
	.sectionflags	@""
	.align	4


	//----- nvinfo : EIATTR_CUDA_API_VERSION
	.align		4
        /*0000*/ 	.byte	0x04, 0x37
        /*0002*/ 	.short	(.L_9 - .L_8)
.L_8:
        /*0004*/ 	.word	0x0000007c


	//----- nvinfo : EIATTR_KPARAM_INFO
	.align		4
.L_9:
        /*0008*/ 	.byte	0x04, 0x17
        /*000a*/ 	.short	(.L_11 - .L_10)
.L_10:
        /*000c*/ 	.word	0x00000000
        /*0010*/ 	.short	0x0002
        /*0012*/ 	.short	0x0010
        /*0014*/ 	.byte	0x00, 0xf0, 0x11, 0x00


	//----- nvinfo : EIATTR_KPARAM_INFO
	.align		4
.L_11:
        /*0018*/ 	.byte	0x04, 0x17
        /*001a*/ 	.short	(.L_13 - .L_12)
.L_12:
        /*001c*/ 	.word	0x00000000
        /*0020*/ 	.short	0x0001
        /*0022*/ 	.short	0x0008
        /*0024*/ 	.byte	0x00, 0xf4, 0x21, 0x00


	//----- nvinfo : EIATTR_KPARAM_INFO
	.align		4
.L_13:
        /*0028*/ 	.byte	0x04, 0x17
        /*002a*/ 	.short	(.L_15 - .L_14)
.L_14:
        /*002c*/ 	.word	0x00000000
        /*0030*/ 	.short	0x0000
        /*0032*/ 	.short	0x0000
        /*0034*/ 	.byte	0x00, 0xf4, 0x21, 0x00


	//----- nvinfo : EIATTR_SPARSE_MMA_MASK
	.align		4
.L_15:
        /*0038*/ 	.byte	0x03, 0x50
        /*003a*/ 	.short	0x0000


	//----- nvinfo : EIATTR_MAXREG_COUNT
	.align		4
        /*003c*/ 	.byte	0x03, 0x1b
        /*003e*/ 	.short	0x00ff


	//----- nvinfo : EIATTR_EXIT_INSTR_OFFSETS
	.align		4
        /*0040*/ 	.byte	0x04, 0x1c
        /*0042*/ 	.short	(.L_17 - .L_16)


	//   ....[0]....
.L_16:
        /*0044*/ 	.word	0x00000290


	//   ....[1]....
        /*0048*/ 	.word	0x000002b0


	//----- nvinfo : EIATTR_REQNTID
	.align		4
.L_17:
        /*004c*/ 	.byte	0x04, 0x10
        /*004e*/ 	.short	(.L_19 - .L_18)
.L_18:
        /*0050*/ 	.word	0x00000080
        /*0054*/ 	.word	0x00000001
        /*0058*/ 	.word	0x00000001


	//----- nvinfo : EIATTR_CBANK_PARAM_SIZE
	.align		4
.L_19:
        /*005c*/ 	.byte	0x03, 0x19
        /*005e*/ 	.short	0x0014


	//----- nvinfo : EIATTR_PARAM_CBANK
	.align		4
        /*0060*/ 	.byte	0x04, 0x0a
        /*0062*/ 	.short	(.L_21 - .L_20)
	.align		4
.L_20:
        /*0064*/ 	.word	index@(.nv.constant0.triton_poi_fused_convolution_sigmoid_4)
        /*0068*/ 	.short	0x0210
        /*006a*/ 	.short	0x0014


	//----- nvinfo : EIATTR_SW_WAR
	.align		4
.L_21:
        /*006c*/ 	.byte	0x04, 0x36
        /*006e*/ 	.short	(.L_23 - .L_22)
.L_22:
        /*0070*/ 	.word	0x00000008
.L_23:


//--------------------- .nv.callgraph             --------------------------
	.section	.nv.callgraph,"",@"SHT_CUDA_CALLGRAPH"
	.align	4
	.sectionentsize	8
	.align		4
        /*0000*/ 	.word	0x00000000
	.align		4
        /*0004*/ 	.word	0xffffffff
	.align		4
        /*0008*/ 	.word	0x00000000
	.align		4
        /*000c*/ 	.word	0xfffffffe
	.align		4
        /*0010*/ 	.word	0x00000000
	.align		4
        /*0014*/ 	.word	0xfffffffd
	.align		4
        /*0018*/ 	.word	0x00000000
	.align		4
        /*001c*/ 	.word	0xfffffffc


//--------------------- .text.triton_poi_fused_convolution_sigmoid_4 --------------------------
	.section	.text.triton_poi_fused_convolution_sigmoid_4,"ax",@progbits
	.align	128
        .global         triton_poi_fused_convolution_sigmoid_4
        .type           triton_poi_fused_convolution_sigmoid_4,@function
        .size           triton_poi_fused_convolution_sigmoid_4,(.L_x_1 - triton_poi_fused_convolution_sigmoid_4)
        .other          triton_poi_fused_convolution_sigmoid_4,@"STO_CUDA_ENTRY STV_DEFAULT"
triton_poi_fused_convolution_sigmoid_4:
.text.triton_poi_fused_convolution_sigmoid_4:
[----:B------:R-:W0:Y:S02]  /*0000*/  LDC R1, c[0x0][0x28] ;  /* 0x00000a00ff017b82 */ /* 0x000e240000000800 */
[----:B------:R-:W1:Y:S01]  /*0010*/  S2R R0, SR_TID.X ;  /* 0x0000000000007919 */ /* 0x000e620000002100 */
[----:B------:R-:W2:Y:S01]  /*0020*/  LDC.64 R2, c[0x0][0x210] ;  /* 0x00008400ff027b82 */ /* 0x000ea20000000a00 */
[----:B------:R-:W-:Y:S01]  /*0030*/  ULDC.64 UR4, c[0x0][0x208] ;  /* 0x0000820000047ab9 */ /* 0x000fe20000000a00 */
[----:B------:R-:W3:Y:S06]  /*0040*/  S2R R7, SR_CTAID.X ;  /* 0x0000000000077919 */ /* 0x000eec0000002500 */
[----:B------:R-:W4:Y:S01]  /*0050*/  LDC.64 R4, c[0x0][0x218] ;  /* 0x00008600ff047b82 */ /* 0x000f220000000a00 */
[----:B-1----:R-:W-:Y:S01]  /*0060*/  SHF.L.U32 R0, R0, 0x1, RZ ;  /* 0x0000000100007819 */ /* 0x002fe200000006ff */
[----:B----4-:R-:W4:Y:S03]  /*0070*/  LDG.E R4, desc[UR4][R4.64] ;  /* 0x0000000404047981 */ /* 0x010f26000c1e1900 */
[----:B------:R-:W-:-:S04]  /*0080*/  LOP3.LUT R0, R0, 0xfe, RZ, 0xc0, !PT ;  /* 0x000000fe00007812 */ /* 0x000fc800078ec0ff */
[----:B---3--:R-:W-:-:S04]  /*0090*/  LEA R7, R7, R0, 0x8 ;  /* 0x0000000007077211 */ /* 0x008fc800078e40ff */
[C---:B------:R-:W-:Y:S01]  /*00a0*/  ISETP.GE.AND P0, PT, R7.reuse, 0xb64, PT ;  /* 0x00000b640700780c */ /* 0x040fe20003f06270 */
[----:B--2---:R-:W-:Y:S01]  /*00b0*/  IMAD.WIDE R2, R7, 0x4, R2 ;  /* 0x0000000407027825 */ /* 0x004fe200078e0202 */
[----:B------:R-:W-:-:S11]  /*00c0*/  CS2R R6, SRZ ;  /* 0x0000000000067805 */ /* 0x000fd6000001ff00 */
[----:B------:R-:W4:Y:S02]  /*00d0*/  @!P0 LDG.E.64 R6, desc[UR4][R2.64] ;  /* 0x0000000402068981 */ /* 0x000f24000c1e1b00 */
[C---:B----4-:R-:W-:Y:S01]  /*00e0*/  FADD R6, R4.reuse, R6 ;  /* 0x0000000604067221 */ /* 0x050fe20000000000 */
[----:B------:R-:W-:-:S03]  /*00f0*/  FADD R7, R4, R7 ;  /* 0x0000000704077221 */ /* 0x000fc60000000000 */
[----:B------:R-:W-:Y:S01]  /*0100*/  FADD R6, RZ, -R6 ;  /* 0x80000006ff067221 */ /* 0x000fe20000000000 */
[----:B------:R-:W-:-:S03]  /*0110*/  FADD R7, RZ, -R7 ;  /* 0x80000007ff077221 */ /* 0x000fc60000000000 */
[----:B------:R-:W-:Y:S01]  /*0120*/  FMUL R6, R6, 1.4426950216293334961 ;  /* 0x3fb8aa3b06067820 */ /* 0x000fe20000400000 */
[----:B------:R-:W-:-:S04]  /*0130*/  FMUL R7, R7, 1.4426950216293334961 ;  /* 0x3fb8aa3b07077820 */ /* 0x000fc80000400000 */
[----:B------:R-:W-:Y:S02]  /*0140*/  FSETP.GEU.AND P1, PT, R6, -126, PT ;  /* 0xc2fc00000600780b */ /* 0x000fe40003f2e000 */
[----:B------:R-:W-:-:S11]  /*0150*/  FSETP.GEU.AND P2, PT, R7, -126, PT ;  /* 0xc2fc00000700780b */ /* 0x000fd60003f4e000 */
[----:B------:R-:W-:Y:S02]  /*0160*/  @!P1 FMUL R6, R6, 0.5 ;  /* 0x3f00000006069820 */ /* 0x000fe40000400000 */
[----:B------:R-:W-:Y:S02]  /*0170*/  @!P2 FMUL R7, R7, 0.5 ;  /* 0x3f0000000707a820 */ /* 0x000fe40000400000 */
[----:B------:R-:W1:Y:S08]  /*0180*/  MUFU.EX2 R0, R6 ;  /* 0x0000000600007308 */ /* 0x000e700000000800 */
[----:B------:R-:W2:Y:S01]  /*0190*/  MUFU.EX2 R4, R7 ;  /* 0x0000000700047308 */ /* 0x000ea20000000800 */
[----:B-1----:R-:W-:-:S04]  /*01a0*/  @!P1 FMUL R0, R0, R0 ;  /* 0x0000000000009220 */ /* 0x002fc80000400000 */
[----:B------:R-:W-:Y:S01]  /*01b0*/  FADD R0, R0, 1 ;  /* 0x3f80000000007421 */ /* 0x000fe20000000000 */
[----:B--2---:R-:W-:-:S04]  /*01c0*/  @!P2 FMUL R4, R4, R4 ;  /* 0x000000040404a220 */ /* 0x004fc80000400000 */
[----:B------:R-:W-:Y:S01]  /*01d0*/  FADD R4, R4, 1 ;  /* 0x3f80000004047421 */ /* 0x000fe20000000000 */
[----:B------:R-:W-:-:S04]  /*01e0*/  FSETP.GT.AND P1, PT, R0, 8.50705917302346158658e+37, PT ;  /* 0x7e8000000000780b */ /* 0x000fc80003f24000 */
[----:B------:R-:W-:Y:S01]  /*01f0*/  FSETP.GT.AND P2, PT, R4, 8.50705917302346158658e+37, PT ;  /* 0x7e8000000400780b */ /* 0x000fe20003f44000 */
[----:B------:R-:W-:-:S08]  /*0200*/  HFMA2.MMA R7, -RZ, RZ, 1.625, 0 ;  /* 0x3e800000ff077435 */ /* 0x000fd000000001ff */
[----:B------:R-:W-:-:S04]  /*0210*/  @P1 FMUL R0, R0, 0.25 ;  /* 0x3e80000000001820 */ /* 0x000fc80000400000 */
[----:B------:R-:W-:Y:S02]  /*0220*/  @P2 FMUL R4, R4, 0.25 ;  /* 0x3e80000004042820 */ /* 0x000fe40000400000 */
[----:B------:R-:W1:Y:S08]  /*0230*/  MUFU.RCP R0, R0 ;  /* 0x0000000000007308 */ /* 0x000e700000001000 */
[----:B------:R-:W2:Y:S01]  /*0240*/  MUFU.RCP R4, R4 ;  /* 0x0000000400047308 */ /* 0x000ea20000001000 */
[----:B------:R-:W-:-:S02]  /*0250*/  FSEL R5, R7, 1, P1 ;  /* 0x3f80000007057808 */ /* 0x000fc40000800000 */
[----:B------:R-:W-:-:S03]  /*0260*/  FSEL R7, R7, 1, P2 ;  /* 0x3f80000007077808 */ /* 0x000fc60001000000 */
[----:B-1----:R-:W-:Y:S02]  /*0270*/  FMUL R6, R0, R5 ;  /* 0x0000000500067220 */ /* 0x002fe40000400000 */
[----:B--2---:R-:W-:Y:S01]  /*0280*/  FMUL R7, R4, R7 ;  /* 0x0000000704077220 */ /* 0x004fe20000400000 */
[----:B------:R-:W-:Y:S06]  /*0290*/  @P0 EXIT ;  /* 0x000000000000094d */ /* 0x000fec0003800000 */
[----:B------:R-:W-:Y:S01]  /*02a0*/  STG.E.64 desc[UR4][R2.64], R6 ;  /* 0x0000000602007986 */ /* 0x000fe2000c101b04 */
[----:B------:R-:W-:Y:S05]  /*02b0*/  EXIT ;  /* 0x000000000000794d */ /* 0x000fea0003800000 */
.L_x_0:
[----:B------:R-:W-:-:S00]  /*02c0*/  BRA `(.L_x_0) ;  /* 0xfffffffc00fc7947 */ /* 0x000fc0000383ffff */
[----:B------:R-:W-:-:S00]  /*02d0*/  NOP ;  /* 0x0000000000007918 */ /* 0x000fc00000000000 */
        /* <DEDUP_REMOVED lines=10> */
.L_x_1:


//--------------------- .nv.constant0.triton_poi_fused_convolution_sigmoid_4 --------------------------
	.section	.nv.constant0.triton_poi_fused_convolution_sigmoid_4,"a",@progbits
	.sectionflags	@""
	.align	4
.nv.constant0.triton_poi_fused_convolution_sigmoid_4:
	.zero		548
